	.headerflags	@"EF_CUDA_TEXMODE_UNIFIED EF_CUDA_64BIT_ADDRESS EF_CUDA_ACCELERATORS EF_CUDA_SM90 EF_CUDA_VIRTUAL_SM(EF_CUDA_SM90)"
	.elftype	@"ET_EXEC"


//--------------------- .nv.info                  --------------------------
	.section	.nv.info,"",@"SHT_CUDA_INFO"
	.align	4


	//----- nvinfo : EIATTR_REGCOUNT
	.align		4
        /*0000*/ 	.byte	0x04, 0x2f
        /*0002*/ 	.short	(.L_3 - .L_2)
	.align		4
.L_2:
        /*0004*/ 	.word	index@(triton_poi_fused__native_batch_norm_legit_no_training_add_26)
        /*0008*/ 	.word	0x00000013


	//----- nvinfo : EIATTR_MIN_STACK_SIZE
	.align		4
.L_3:
        /*000c*/ 	.byte	0x04, 0x12
        /*000e*/ 	.short	(.L_5 - .L_4)
	.align		4
.L_4:
        /*0010*/ 	.word	index@(triton_poi_fused__native_batch_norm_legit_no_training_add_26)
        /*0014*/ 	.word	0x00000000


	//----- nvinfo : EIATTR_FRAME_SIZE
	.align		4
.L_5:
        /*0018*/ 	.byte	0x04, 0x11
        /*001a*/ 	.short	(.L_7 - .L_6)
	.align		4
.L_6:
        /*001c*/ 	.word	index@(triton_poi_fused__native_batch_norm_legit_no_training_add_26)
        /*0020*/ 	.word	0x00000000


	//----- nvinfo : EIATTR_MIN_STACK_SIZE
	.align		4
.L_7:
        /*0024*/ 	.byte	0x04, 0x12
        /*0026*/ 	.short	(.L_9 - .L_8)
	.align		4
.L_8:
        /*0028*/ 	.word	index@(triton_poi_fused__native_batch_norm_legit_no_training_add_26)
        /*002c*/ 	.word	0x00000000
.L_9:


//--------------------- .nv.info.triton_poi_fused__native_batch_norm_legit_no_training_add_26 --------------------------
	.section	.nv.info.triton_poi_fused__native_batch_norm_legit_no_training_add_26,"",@"SHT_CUDA_INFO"
	.sectionflags	@""
	.align	4


	//----- nvinfo : EIATTR_CUDA_API_VERSION
	.align		4
        /*0000*/ 	.byte	0x04, 0x37
        /*0002*/ 	.short	(.L_11 - .L_10)
.L_10:
        /*0004*/ 	.word	0x0000007c


	//----- nvinfo : EIATTR_KPARAM_INFO
	.align		4
.L_11:
        /*0008*/ 	.byte	0x04, 0x17
        /*000a*/ 	.short	(.L_13 - .L_12)
.L_12:
        /*000c*/ 	.word	0x00000000
        /*0010*/ 	.short	0x0007
        /*0012*/ 	.short	0x0038
        /*0014*/ 	.byte	0x00, 0xf0, 0x11, 0x00


	//----- nvinfo : EIATTR_KPARAM_INFO
	.align		4
.L_13:
        /*0018*/ 	.byte	0x04, 0x17
        /*001a*/ 	.short	(.L_15 - .L_14)
.L_14:
        /*001c*/ 	.word	0x00000000
        /*0020*/ 	.short	0x0006
        /*0022*/ 	.short	0x0030
        /*0024*/ 	.byte	0x00, 0xf4, 0x21, 0x00


	//----- nvinfo : EIATTR_KPARAM_INFO
	.align		4
.L_15:
        /*0028*/ 	.byte	0x04, 0x17
        /*002a*/ 	.short	(.L_17 - .L_16)
.L_16:
        /*002c*/ 	.word	0x00000000
        /*0030*/ 	.short	0x0005
        /*0032*/ 	.short	0x0028
        /*0034*/ 	.byte	0x00, 0xf4, 0x21, 0x00


	//----- nvinfo : EIATTR_KPARAM_INFO
	.align		4
.L_17:
        /*0038*/ 	.byte	0x04, 0x17
        /*003a*/ 	.short	(.L_19 - .L_18)
.L_18:
        /*003c*/ 	.word	0x00000000
        /*0040*/ 	.short	0x0004
        /*0042*/ 	.short	0x0020
        /*0044*/ 	.byte	0x00, 0xf4, 0x21, 0x00


	//----- nvinfo : EIATTR_KPARAM_INFO
	.align		4
.L_19:
        /*0048*/ 	.byte	0x04, 0x17
        /*004a*/ 	.short	(.L_21 - .L_20)
.L_20:
        /*004c*/ 	.word	0x00000000
        /*0050*/ 	.short	0x0003
        /*0052*/ 	.short	0x0018
        /*0054*/ 	.byte	0x00, 0xf4, 0x21, 0x00


	//----- nvinfo : EIATTR_KPARAM_INFO
	.align		4
.L_21:
        /*0058*/ 	.byte	0x04, 0x17
        /*005a*/ 	.short	(.L_23 - .L_22)
.L_22:
        /*005c*/ 	.word	0x00000000
        /*0060*/ 	.short	0x0002
        /*0062*/ 	.short	0x0010
        /*0064*/ 	.byte	0x00, 0xf4, 0x21, 0x00


	//----- nvinfo : EIATTR_KPARAM_INFO
	.align		4
.L_23:
        /*0068*/ 	.byte	0x04, 0x17
        /*006a*/ 	.short	(.L_25 - .L_24)
.L_24:
        /*006c*/ 	.word	0x00000000
        /*0070*/ 	.short	0x0001
        /*0072*/ 	.short	0x0008
        /*0074*/ 	.byte	0x00, 0xf4, 0x21, 0x00


	//----- nvinfo : EIATTR_KPARAM_INFO
	.align		4
.L_25:
        /*0078*/ 	.byte	0x04, 0x17
        /*007a*/ 	.short	(.L_27 - .L_26)
.L_26:
        /*007c*/ 	.word	0x00000000
        /*0080*/ 	.short	0x0000
        /*0082*/ 	.short	0x0000
        /*0084*/ 	.byte	0x00, 0xf4, 0x21, 0x00


	//----- nvinfo : EIATTR_SPARSE_MMA_MASK
	.align		4
.L_27:
        /*0088*/ 	.byte	0x03, 0x50
        /*008a*/ 	.short	0x0000


	//----- nvinfo : EIATTR_MAXREG_COUNT
	.align		4
        /*008c*/ 	.byte	0x03, 0x1b
        /*008e*/ 	.short	0x00ff


	//----- nvinfo : EIATTR_EXIT_INSTR_OFFSETS
	.align		4
        /*0090*/ 	.byte	0x04, 0x1c
        /*0092*/ 	.short	(.L_29 - .L_28)


	//   ....[0]....
.L_28:
        /*0094*/ 	.word	0x00000310


	//----- nvinfo : EIATTR_REQNTID
	.align		4
.L_29:
        /*0098*/ 	.byte	0x04, 0x10
        /*009a*/ 	.short	(.L_31 - .L_30)
.L_30:
        /*009c*/ 	.word	0x00000080
        /*00a0*/ 	.word	0x00000001
        /*00a4*/ 	.word	0x00000001


	//----- nvinfo : EIATTR_CBANK_PARAM_SIZE
	.align		4
.L_31:
        /*00a8*/ 	.byte	0x03, 0x19
        /*00aa*/ 	.short	0x003c


	//----- nvinfo : EIATTR_PARAM_CBANK
	.align		4
        /*00ac*/ 	.byte	0x04, 0x0a
        /*00ae*/ 	.short	(.L_33 - .L_32)
	.align		4
.L_32:
        /*00b0*/ 	.word	index@(.nv.constant0.triton_poi_fused__native_batch_norm_legit_no_training_add_26)
        /*00b4*/ 	.short	0x0210
        /*00b6*/ 	.short	0x003c


	//----- nvinfo : EIATTR_SW_WAR
	.align		4
.L_33:
        /*00b8*/ 	.byte	0x04, 0x36
        /*00ba*/ 	.short	(.L_35 - .L_34)
.L_34:
        /*00bc*/ 	.word	0x00000008
.L_35:


//--------------------- .nv.callgraph             --------------------------
	.section	.nv.callgraph,"",@"SHT_CUDA_CALLGRAPH"
	.align	4
	.sectionentsize	8
	.align		4
        /*0000*/ 	.word	0x00000000
	.align		4
        /*0004*/ 	.word	0xffffffff
	.align		4
        /*0008*/ 	.word	0x00000000
	.align		4
        /*000c*/ 	.word	0xfffffffe
	.align		4
        /*0010*/ 	.word	0x00000000
	.align		4
        /*0014*/ 	.word	0xfffffffd
	.align		4
        /*0018*/ 	.word	0x00000000
	.align		4
        /*001c*/ 	.word	0xfffffffc


//--------------------- .nv.constant4             --------------------------
	.section	.nv.constant4,"a",@progbits
	.align	8
	.align		8
.nv.constant4:
        /*0000*/ 	.dword	_$_str
	.align		8
        /*0008*/ 	.dword	_$_str_$_2


//--------------------- .text.triton_poi_fused__native_batch_norm_legit_no_training_add_26 --------------------------
	.section	.text.triton_poi_fused__native_batch_norm_legit_no_training_add_26,"ax",@progbits
	.align	128
        .global         triton_poi_fused__native_batch_norm_legit_no_training_add_26
        .type           triton_poi_fused__native_batch_norm_legit_no_training_add_26,@function
        .size           triton_poi_fused__native_batch_norm_legit_no_training_add_26,(.L_x_1 - triton_poi_fused__native_batch_norm_legit_no_training_add_26)
        .other          triton_poi_fused__native_batch_norm_legit_no_training_add_26,@"STO_CUDA_ENTRY STV_DEFAULT"
triton_poi_fused__native_batch_norm_legit_no_training_add_26:
.text.triton_poi_fused__native_batch_norm_legit_no_training_add_26:
[----:B------:R-:W-:Y:S01]  /*0000*/  LDC R1, c[0x0][0x28] ;  /* 0x00000a00ff017b82 */ /* 0x000fe20000000800 */
[----:B------:R-:W1:Y:S07]  /*0010*/  S2R R0, SR_TID.X ;  /* 0x0000000000007919 */ /* 0x000e6e0000002100 */
[----:B------:R-:W2:Y:S01]  /*0020*/  LDC.64 R8, c[0x0][0x220] ;  /* 0x00008800ff087b82 */ /* 0x000ea20000000a00 */
[----:B------:R-:W-:Y:S01]  /*0030*/  ULDC.64 UR4, c[0x0][0x208] ;  /* 0x0000820000047ab9 */ /* 0x000fe20000000a00 */
[----:B------:R-:W3:Y:S06]  /*0040*/  S2R R3, SR_CTAID.X ;  /* 0x0000000000037919 */ /* 0x000eec0000002500 */
[----:B------:R-:W4:Y:S08]  /*0050*/  LDC.64 R6, c[0x0][0x218] ;  /* 0x00008600ff067b82 */ /* 0x000f300000000a00 */
[----:B------:R-:W5:Y:S08]  /*0060*/  LDC.64 R4, c[0x0][0x210] ;  /* 0x00008400ff047b82 */ /* 0x000f700000000a00 */
[----:B------:R-:W5:Y:S01]  /*0070*/  LDC.64 R10, c[0x0][0x228] ;  /* 0x00008a00ff0a7b82 */ /* 0x000f620000000a00 */
[----:B-1----:R-:W-:-:S07]  /*0080*/  LOP3.LUT R0, R0, 0x7f, RZ, 0xc0, !PT ;  /* 0x0000007f00007812 */ /* 0x002fce00078ec0ff */
[----:B------:R-:W1:Y:S01]  /*0090*/  LDC.64 R12, c[0x0][0x230] ;  /* 0x00008c00ff0c7b82 */ /* 0x000e620000000a00 */
[----:B---3--:R-:W-:Y:S02]  /*00a0*/  SHF.R.S32.HI R2, RZ, 0x18, R3 ;  /* 0x00000018ff027819 */ /* 0x008fe40000011403 */
[----:B------:R-:W-:Y:S02]  /*00b0*/  LEA R0, R3, R0, 0x7 ;  /* 0x0000000003007211 */ /* 0x000fe400078e38ff */
[----:B------:R-:W-:-:S04]  /*00c0*/  SGXT R3, R2, 0x1 ;  /* 0x000000010203781a */ /* 0x000fc80000000200 */
[----:B------:R-:W-:-:S04]  /*00d0*/  LEA.HI R3, R3, R0, RZ, 0x8 ;  /* 0x0000000003037211 */ /* 0x000fc800078f40ff */
[----:B------:R-:W-:-:S04]  /*00e0*/  SHF.R.S32.HI R3, RZ, 0x8, R3 ;  /* 0x00000008ff037819 */ /* 0x000fc80000011403 */
[----:B------:R-:W-:-:S04]  /*00f0*/  LEA.HI R2, R3, R3, RZ, 0x5 ;  /* 0x0000000303027211 */ /* 0x000fc800078f28ff */
[----:B------:R-:W-:-:S04]  /*0100*/  LOP3.LUT R2, R2, 0xffffffe0, RZ, 0xc0, !PT ;  /* 0xffffffe002027812 */ /* 0x000fc800078ec0ff */
[----:B------:R-:W-:Y:S02]  /*0110*/  IADD3 R15, R3, -R2, RZ ;  /* 0x80000002030f7210 */ /* 0x000fe40007ffe0ff */
[----:B------:R-:W3:Y:S03]  /*0120*/  LDC.64 R2, c[0x0][0x238] ;  /* 0x00008e00ff027b82 */ /* 0x000ee60000000a00 */
[----:B--2---:R-:W-:-:S05]  /*0130*/  IMAD.WIDE R8, R15, 0x4, R8 ;  /* 0x000000040f087825 */ /* 0x004fca00078e0208 */
[----:B------:R1:W2:Y:S01]  /*0140*/  LDG.E.EL R16, desc[UR4][R8.64] ;  /* 0x0000000408107981 */ /* 0x0002a2000c2e1900 */
[----:B----4-:R-:W-:-:S04]  /*0150*/  IMAD.WIDE R6, R15, 0x4, R6 ;  /* 0x000000040f067825 */ /* 0x010fc800078e0206 */
[C---:B-----5:R-:W-:Y:S02]  /*0160*/  IMAD.WIDE R4, R0.reuse, 0x4, R4 ;  /* 0x0000000400047825 */ /* 0x060fe400078e0204 */
[----:B------:R4:W5:Y:S02]  /*0170*/  LDG.E.EL R7, desc[UR4][R6.64] ;  /* 0x0000000406077981 */ /* 0x000964000c2e1900 */
[C---:B0-----:R-:W-:Y:S02]  /*0180*/  IMAD.WIDE R10, R15.reuse, 0x4, R10 ;  /* 0x000000040f0a7825 */ /* 0x041fe400078e020a */
[----:B------:R0:W5:Y:S02]  /*0190*/  LDG.E R14, desc[UR4][R4.64] ;  /* 0x00000004040e7981 */ /* 0x000164000c1e1900 */
[----:B-1----:R-:W-:Y:S02]  /*01a0*/  IMAD.WIDE R8, R15, 0x4, R12 ;  /* 0x000000040f087825 */ /* 0x002fe400078e020c */
[----:B------:R-:W5:Y:S02]  /*01b0*/  LDG.E.EL R10, desc[UR4][R10.64] ;  /* 0x000000040a0a7981 */ /* 0x000f64000c2e1900 */
[----:B---3--:R-:W-:-:S02]  /*01c0*/  IMAD.WIDE R2, R0, 0x4, R2 ;  /* 0x0000000400027825 */ /* 0x008fc400078e0202 */
[----:B------:R-:W3:Y:S01]  /*01d0*/  LDG.E.EL R9, desc[UR4][R8.64] ;  /* 0x0000000408097981 */ /* 0x000ee2000c2e1900 */
[----:B----4-:R-:W-:Y:S01]  /*01e0*/  HFMA2.MMA R6, -RZ, RZ, 1.625, 0 ;  /* 0x3e800000ff067435 */ /* 0x010fe200000001ff */
[----:B0-----:R-:W0:Y:S02]  /*01f0*/  LDC.64 R4, c[0x0][0x240] ;  /* 0x00009000ff047b82 */ /* 0x001e240000000a00 */
[----:B------:R0:W4:Y:S02]  /*0200*/  LDG.E R12, desc[UR4][R2.64] ;  /* 0x00000004020c7981 */ /* 0x000124000c1e1900 */
[----:B0-----:R-:W-:-:S04]  /*0210*/  IMAD.WIDE R2, R0, 0x4, R4 ;  /* 0x0000000400027825 */ /* 0x001fc800078e0204 */
[----:B--2---:R-:W-:-:S04]  /*0220*/  FADD R16, R16, 9.9999997473787516356e-06 ;  /* 0x3727c5ac10107421 */ /* 0x004fc80000000000 */
[----:B------:R-:W0:Y:S02]  /*0230*/  MUFU.SQRT R13, R16 ;  /* 0x00000010000d7308 */ /* 0x000e240000002000 */
[C---:B0-----:R-:W-:Y:S02]  /*0240*/  FSETP.GT.AND P0, PT, R13.reuse, 8.50705917302346158658e+37, PT ;  /* 0x7e8000000d00780b */ /* 0x041fe40003f04000 */
[----:B------:R-:W-:-:S11]  /*0250*/  FSETP.GEU.AND P1, PT, R13, 1.175494350822287508e-38, PT ;  /* 0x008000000d00780b */ /* 0x000fd60003f2e000 */
[----:B------:R-:W-:-:S04]  /*0260*/  @P0 FMUL R13, R13, 0.25 ;  /* 0x3e8000000d0d0820 */ /* 0x000fc80000400000 */
[----:B------:R-:W-:-:S06]  /*0270*/  @!P1 FMUL R13, R13, 16777216 ;  /* 0x4b8000000d0d9820 */ /* 0x000fcc0000400000 */
[----:B------:R-:W0:Y:S01]  /*0280*/  MUFU.RCP R13, R13 ;  /* 0x0000000d000d7308 */ /* 0x000e220000001000 */
[----:B------:R-:W-:Y:S01]  /*0290*/  FSEL R6, R6, 1, P0 ;  /* 0x3f80000006067808 */ /* 0x000fe20000000000 */
[----:B-----5:R-:W-:-:S04]  /*02a0*/  FADD R7, R14, -R7 ;  /* 0x800000070e077221 */ /* 0x020fc80000000000 */
[----:B------:R-:W-:-:S04]  /*02b0*/  @!P1 FMUL R6, R6, 16777216 ;  /* 0x4b80000006069820 */ /* 0x000fc80000400000 */
[----:B0-----:R-:W-:-:S04]  /*02c0*/  FMUL R6, R13, R6 ;  /* 0x000000060d067220 */ /* 0x001fc80000400000 */
[----:B------:R-:W-:-:S04]  /*02d0*/  FMUL R6, R7, R6 ;  /* 0x0000000607067220 */ /* 0x000fc80000400000 */
[----:B---3--:R-:W-:-:S04]  /*02e0*/  FFMA R9, R10, R6, R9 ;  /* 0x000000060a097223 */ /* 0x008fc80000000009 */
[----:B----4-:R-:W-:-:S05]  /*02f0*/  FADD R9, R12, R9 ;  /* 0x000000090c097221 */ /* 0x010fca0000000000 */
[----:B------:R-:W-:Y:S01]  /*0300*/  STG.E desc[UR4][R2.64], R9 ;  /* 0x0000000902007986 */ /* 0x000fe2000c101904 */
[----:B------:R-:W-:Y:S05]  /*0310*/  EXIT ;  /* 0x000000000000794d */ /* 0x000fea0003800000 */
.L_x_0:
[----:B------:R-:W-:-:S00]  /*0320*/  BRA `(.L_x_0) ;  /* 0xfffffffc00fc7947 */ /* 0x000fc0000383ffff */
[----:B------:R-:W-:-:S00]  /*0330*/  NOP ;  /* 0x0000000000007918 */ /* 0x000fc00000000000 */
        /* <DEDUP_REMOVED lines=12> */
.L_x_1:


//--------------------- .nv.global.init           --------------------------
	.section	.nv.global.init,"aw",@progbits
.nv.global.init:
	.type		_$_str,@object
	.size		_$_str,(_$_str_$_2 - _$_str)
_$_str:
        /*0000*/ 	.byte	0x5f, 0x5f, 0x43, 0x55, 0x44, 0x41, 0x5f, 0x46, 0x54, 0x5a, 0x00
	.type		_$_str_$_2,@object
	.size		_$_str_$_2,(.L_1 - _$_str_$_2)
_$_str_$_2:
        /*000b*/ 	.byte	0x5f, 0x5f, 0x43, 0x55, 0x44, 0x41, 0x5f, 0x50, 0x52, 0x45, 0x43, 0x5f, 0x53, 0x51, 0x52, 0x54
        /*001b*/ 	.byte	0x00
.L_1:


//--------------------- .nv.constant0.triton_poi_fused__native_batch_norm_legit_no_training_add_26 --------------------------
	.section	.nv.constant0.triton_poi_fused__native_batch_norm_legit_no_training_add_26,"a",@progbits
	.sectionflags	@""
	.align	4
.nv.constant0.triton_poi_fused__native_batch_norm_legit_no_training_add_26:
	.zero		588
